//
// Generated by NVIDIA NVVM Compiler
//
// Compiler Build ID: CL-36424714
// Cuda compilation tools, release 13.0, V13.0.88
// Based on NVVM 20.0.0
//

.version 9.0
.target sm_100
.address_size 64

	// .globl	_Z9vectorAddPiS_S_

.visible .entry _Z9vectorAddPiS_S_(
	.param .u64 .ptr .align 1 _Z9vectorAddPiS_S__param_0,
	.param .u64 .ptr .align 1 _Z9vectorAddPiS_S__param_1,
	.param .u64 .ptr .align 1 _Z9vectorAddPiS_S__param_2
)
{
	.reg .pred 	%p<2>;
	.reg .b32 	%r<8>;
	.reg .b64 	%rd<11>;

	ld.param.u64 	%rd1, [_Z9vectorAddPiS_S__param_0];
	ld.param.u64 	%rd2, [_Z9vectorAddPiS_S__param_1];
	ld.param.u64 	%rd3, [_Z9vectorAddPiS_S__param_2];
	mov.u32 	%r2, %ctaid.x;
	mov.u32 	%r3, %ntid.x;
	mov.u32 	%r4, %tid.x;
	mad.lo.s32 	%r1, %r2, %r3, %r4;
	setp.gt.s32 	%p1, %r1, 1023;
	@%p1 bra 	$L__BB0_2;
	cvta.to.global.u64 	%rd4, %rd1;
	cvta.to.global.u64 	%rd5, %rd2;
	cvta.to.global.u64 	%rd6, %rd3;
	mul.wide.s32 	%rd7, %r1, 4;
	add.s64 	%rd8, %rd4, %rd7;
	ld.global.u32 	%r5, [%rd8];
	add.s64 	%rd9, %rd5, %rd7;
	ld.global.u32 	%r6, [%rd9];
	add.s32 	%r7, %r6, %r5;
	add.s64 	%rd10, %rd6, %rd7;
	st.global.u32 	[%rd10], %r7;
$L__BB0_2:
	ret;

}


// ===== COMPILED SASS (sm_100) =====

	.target	sm_100

	.elftype	@"ET_EXEC"


//--------------------- .note.nv.tkinfo           --------------------------
	.section	.note.nv.tkinfo,"",@"SHT_NOTE"
	.sectionflags	@"SHF_NOTE_NV_TKINFO"
	.tkinfo
        /*0018*/ 	.word	0x00000002
        /*0030*/ 	.string	""
        /*0030*/ 	.string	"ptxas"
        /*0030*/ 	.string	"Cuda compilation tools, release 13.0, V13.0.88"
        /*0030*/ 	.string	"Build cuda_13.0.r13.0/compiler.36424714_0"
        /*0030*/ 	.string	"-arch sm_100 -m 64 "



//--------------------- .note.nv.cuinfo           --------------------------
	.section	.note.nv.cuinfo,"",@"SHT_NOTE"
	.sectionflags	@"SHF_NOTE_NV_CUINFO"
        /*0018*/ 	.short	0x0002
        /*001a*/ 	.short	0x0064
        /*001c*/ 	.short	0x0082
	.zero		2


//--------------------- .nv.info                  --------------------------
	.section	.nv.info,"",@"SHT_CUDA_INFO"
	.align	4


	//----- nvinfo : EIATTR_REGCOUNT
	.align		4
        /*0000*/ 	.byte	0x04, 0x2f
        /*0002*/ 	.short	(.L_1 - .L_0)
	.align		4
.L_0:
        /*0004*/ 	.word	index@(_Z9vectorAddPiS_S_)
        /*0008*/ 	.word	0x0000000c


	//----- nvinfo : EIATTR_FRAME_SIZE
	.align		4
.L_1:
        /*000c*/ 	.byte	0x04, 0x11
        /*000e*/ 	.short	(.L_3 - .L_2)
	.align		4
.L_2:
        /*0010*/ 	.word	index@(_Z9vectorAddPiS_S_)
        /*0014*/ 	.word	0x00000000


	//----- nvinfo : EIATTR_MIN_STACK_SIZE
	.align		4
.L_3:
        /*0018*/ 	.byte	0x04, 0x12
        /*001a*/ 	.short	(.L_5 - .L_4)
	.align		4
.L_4:
        /*001c*/ 	.word	index@(_Z9vectorAddPiS_S_)
        /*0020*/ 	.word	0x00000000
.L_5:


//--------------------- .nv.compat                --------------------------
	.section	.nv.compat,"",@"SHT_CUDA_COMPAT_INFO"
	.align	4
        /*0000*/ 	.byte	0x02, 0x09, 0x00, 0x00, 0x02, 0x02, 0x01, 0x00, 0x02, 0x05, 0x05, 0x00, 0x03, 0x07, 0x01, 0x01
        /*0010*/ 	.byte	0x02, 0x03, 0x00, 0x00, 0x02, 0x06, 0x01, 0x00, 0x04, 0x0b, 0x08, 0x00, 0x09, 0x00, 0x00, 0x00
        /*0020*/ 	.byte	0x00, 0x00, 0x00, 0x00


//--------------------- .nv.info._Z9vectorAddPiS_S_ --------------------------
	.section	.nv.info._Z9vectorAddPiS_S_,"",@"SHT_CUDA_INFO"
	.sectionflags	@""
	.align	4


	//----- nvinfo : EIATTR_CUDA_API_VERSION
	.align		4
        /*0000*/ 	.byte	0x04, 0x37
        /*0002*/ 	.short	(.L_7 - .L_6)
.L_6:
        /*0004*/ 	.word	0x00000082


	//----- nvinfo : EIATTR_KPARAM_INFO
	.align		4
.L_7:
        /*0008*/ 	.byte	0x04, 0x17
        /*000a*/ 	.short	(.L_9 - .L_8)
.L_8:
        /*000c*/ 	.word	0x00000000
        /*0010*/ 	.short	0x0002
        /*0012*/ 	.short	0x0010
        /*0014*/ 	.byte	0x00, 0xf5, 0x21, 0x00


	//----- nvinfo : EIATTR_KPARAM_INFO
	.align		4
.L_9:
        /*0018*/ 	.byte	0x04, 0x17
        /*001a*/ 	.short	(.L_11 - .L_10)
.L_10:
        /*001c*/ 	.word	0x00000000
        /*0020*/ 	.short	0x0001
        /*0022*/ 	.short	0x0008
        /*0024*/ 	.byte	0x00, 0xf5, 0x21, 0x00


	//----- nvinfo : EIATTR_KPARAM_INFO
	.align		4
.L_11:
        /*0028*/ 	.byte	0x04, 0x17
        /*002a*/ 	.short	(.L_13 - .L_12)
.L_12:
        /*002c*/ 	.word	0x00000000
        /*0030*/ 	.short	0x0000
        /*0032*/ 	.short	0x0000
        /*0034*/ 	.byte	0x00, 0xf5, 0x21, 0x00


	//----- nvinfo : EIATTR_SPARSE_MMA_MASK
	.align		4
.L_13:
        /*0038*/ 	.byte	0x03, 0x50
        /*003a*/ 	.short	0x0000


	//----- nvinfo : EIATTR_MAXREG_COUNT
	.align		4
        /*003c*/ 	.byte	0x03, 0x1b
        /*003e*/ 	.short	0x00ff


	//----- nvinfo : EIATTR_MERCURY_ISA_VERSION
	.align		4
        /*0040*/ 	.byte	0x03, 0x5f
        /*0042*/ 	.short	0x0101


	//----- nvinfo : EIATTR_VRC_CTA_INIT_COUNT
	.align		4
        /*0044*/ 	.byte	0x02, 0x4a
	.zero		1
	.zero		1


	//----- nvinfo : EIATTR_EXIT_INSTR_OFFSETS
	.align		4
        /*0048*/ 	.byte	0x04, 0x1c
        /*004a*/ 	.short	(.L_15 - .L_14)


	//   ....[0]....
.L_14:
        /*004c*/ 	.word	0x00000060


	//   ....[1]....
        /*0050*/ 	.word	0x00000120


	//----- nvinfo : EIATTR_CBANK_PARAM_SIZE
	.align		4
.L_15:
        /*0054*/ 	.byte	0x03, 0x19
        /*0056*/ 	.short	0x0018


	//----- nvinfo : EIATTR_PARAM_CBANK
	.align		4
        /*0058*/ 	.byte	0x04, 0x0a
        /*005a*/ 	.short	(.L_17 - .L_16)
	.align		4
.L_16:
        /*005c*/ 	.word	index@(.nv.constant0._Z9vectorAddPiS_S_)
        /*0060*/ 	.short	0x0380
        /*0062*/ 	.short	0x0018


	//----- nvinfo : EIATTR_SW_WAR
	.align		4
.L_17:
        /*0064*/ 	.byte	0x04, 0x36
        /*0066*/ 	.short	(.L_19 - .L_18)
.L_18:
        /*0068*/ 	.word	0x00000008
.L_19:


//--------------------- .nv.callgraph             --------------------------
	.section	.nv.callgraph,"",@"SHT_CUDA_CALLGRAPH"
	.align	4
	.sectionentsize	8
	.align		4
        /*0000*/ 	.word	0x00000000
	.align		4
        /*0004*/ 	.word	0xffffffff
	.align		4
        /*0008*/ 	.word	0x00000000
	.align		4
        /*000c*/ 	.word	0xfffffffe
	.align		4
        /*0010*/ 	.word	0x00000000
	.align		4
        /*0014*/ 	.word	0xfffffffd
	.align		4
        /*0018*/ 	.word	0x00000000
	.align		4
        /*001c*/ 	.word	0xfffffffc


//--------------------- .text._Z9vectorAddPiS_S_  --------------------------
	.section	.text._Z9vectorAddPiS_S_,"ax",@progbits
	.align	128
        .global         _Z9vectorAddPiS_S_
        .type           _Z9vectorAddPiS_S_,@function
        .size           _Z9vectorAddPiS_S_,(.L_x_1 - _Z9vectorAddPiS_S_)
        .other          _Z9vectorAddPiS_S_,@"STO_CUDA_ENTRY STV_DEFAULT"
_Z9vectorAddPiS_S_:
.text._Z9vectorAddPiS_S_:
[----:B------:R-:W-:Y:S01]  /*0000*/  LDC R1, c[0x0][0x37c] ;  /* 0x0000df00ff017b82 */ /* 0x000fe20000000800 */
[----:B------:R-:W0:Y:S07]  /*0010*/  S2R R0, SR_TID.X ;  /* 0x0000000000007919 */ /* 0x000e2e0000002100 */
[----:B------:R-:W0:Y:S08]  /*0020*/  S2UR UR4, SR_CTAID.X ;  /* 0x00000000000479c3 */ /* 0x000e300000002500 */
[----:B------:R-:W0:Y:S02]  /*0030*/  LDC R9, c[0x0][0x360] ;  /* 0x0000d800ff097b82 */ /* 0x000e240000000800 */
[----:B0-----:R-:W-:-:S05]  /*0040*/  IMAD R9, R9, UR4, R0 ;  /* 0x0000000409097c24 */ /* 0x001fca000f8e0200 */
[----:B------:R-:W-:-:S13]  /*0050*/  ISETP.GT.AND P0, PT, R9, 0x3ff, PT ;  /* 0x000003ff0900780c */ /* 0x000fda0003f04270 */
[----:B------:R-:W-:Y:S05]  /*0060*/  @P0 EXIT ;  /* 0x000000000000094d */ /* 0x000fea0003800000 */
[----:B------:R-:W0:Y:S01]  /*0070*/  LDC.64 R2, c[0x0][0x380] ;  /* 0x0000e000ff027b82 */ /* 0x000e220000000a00 */
[----:B------:R-:W1:Y:S07]  /*0080*/  LDCU.64 UR4, c[0x0][0x358] ;  /* 0x00006b00ff0477ac */ /* 0x000e6e0008000a00 */
[----:B------:R-:W2:Y:S08]  /*0090*/  LDC.64 R4, c[0x0][0x388] ;  /* 0x0000e200ff047b82 */ /* 0x000eb00000000a00 */
[----:B------:R-:W3:Y:S01]  /*00a0*/  LDC.64 R6, c[0x0][0x390] ;  /* 0x0000e400ff067b82 */ /* 0x000ee20000000a00 */
[----:B0-----:R-:W-:-:S06]  /*00b0*/  IMAD.WIDE R2, R9, 0x4, R2 ;  /* 0x0000000409027825 */ /* 0x001fcc00078e0202 */
[----:B-1----:R-:W4:Y:S01]  /*00c0*/  LDG.E R2, desc[UR4][R2.64] ;  /* 0x0000000402027981 */ /* 0x002f22000c1e1900 */
[----:B--2---:R-:W-:-:S06]  /*00d0*/  IMAD.WIDE R4, R9, 0x4, R4 ;  /* 0x0000000409047825 */ /* 0x004fcc00078e0204 */
[----:B------:R-:W4:Y:S01]  /*00e0*/  LDG.E R5, desc[UR4][R4.64] ;  /* 0x0000000404057981 */ /* 0x000f22000c1e1900 */
[----:B---3--:R-:W-:Y:S01]  /*00f0*/  IMAD.WIDE R6, R9, 0x4, R6 ;  /* 0x0000000409067825 */ /* 0x008fe200078e0206 */
[----:B----4-:R-:W-:-:S05]  /*0100*/  IADD3 R9, PT, PT, R2, R5, RZ ;  /* 0x0000000502097210 */ /* 0x010fca0007ffe0ff */
[----:B------:R-:W-:Y:S01]  /*0110*/  STG.E desc[UR4][R6.64], R9 ;  /* 0x0000000906007986 */ /* 0x000fe2000c101904 */
[----:B------:R-:W-:Y:S05]  /*0120*/  EXIT ;  /* 0x000000000000794d */ /* 0x000fea0003800000 */
.L_x_0:
[----:B------:R-:W-:-:S00]  /*0130*/  BRA `(.L_x_0) ;  /* 0xfffffffc00fc7947 */ /* 0x000fc0000383ffff */
[----:B------:R-:W-:-:S00]  /*0140*/  NOP ;  /* 0x0000000000007918 */ /* 0x000fc00000000000 */
        /* <DEDUP_REMOVED lines=11> */
.L_x_1:


//--------------------- .nv.shared.reserved.0     --------------------------
	.section	.nv.shared.reserved.0,"aw",@nobits
	.weak		__nv_reservedSMEM_offset_0_alias
	.size		__nv_reservedSMEM_offset_0_alias, 0, 64
	.other		__nv_reservedSMEM_offset_0_alias,@"STO_CUDA_RESERVED_SHARED STV_DEFAULT"
__nv_reservedSMEM_offset_0_alias:
	.zero		0
	.zero		64


//--------------------- .nv.constant0._Z9vectorAddPiS_S_ --------------------------
	.section	.nv.constant0._Z9vectorAddPiS_S_,"a",@progbits
	.sectionflags	@""
	.align	4
.nv.constant0._Z9vectorAddPiS_S_:
	.zero		920


//--------------------- SYMBOLS --------------------------

	.type		.nv.reservedSmem.offset0,@object
	.size		.nv.reservedSmem.offset0,0x4
